	.headerflags	@"EF_CUDA_TEXMODE_UNIFIED EF_CUDA_64BIT_ADDRESS EF_CUDA_ACCELERATORS EF_CUDA_SM90 EF_CUDA_VIRTUAL_SM(EF_CUDA_SM90)"
	.elftype	@"ET_EXEC"


//--------------------- .nv.info                  --------------------------
	.section	.nv.info,"",@"SHT_CUDA_INFO"
	.align	4


	//----- nvinfo : EIATTR_REGCOUNT
	.align		4
        /*0000*/ 	.byte	0x04, 0x2f
        /*0002*/ 	.short	(.L_1 - .L_0)
	.align		4
.L_0:
        /*0004*/ 	.word	index@(triton_poi_fused_convolution_43)
        /*0008*/ 	.word	0x0000000c


	//----- nvinfo : EIATTR_MIN_STACK_SIZE
	.align		4
.L_1:
        /*000c*/ 	.byte	0x04, 0x12
        /*000e*/ 	.short	(.L_3 - .L_2)
	.align		4
.L_2:
        /*0010*/ 	.word	index@(triton_poi_fused_convolution_43)
        /*0014*/ 	.word	0x00000000


	//----- nvinfo : EIATTR_FRAME_SIZE
	.align		4
.L_3:
        /*0018*/ 	.byte	0x04, 0x11
        /*001a*/ 	.short	(.L_5 - .L_4)
	.align		4
.L_4:
        /*001c*/ 	.word	index@(triton_poi_fused_convolution_43)
        /*0020*/ 	.word	0x00000000


	//----- nvinfo : EIATTR_MIN_STACK_SIZE
	.align		4
.L_5:
        /*0024*/ 	.byte	0x04, 0x12
        /*0026*/ 	.short	(.L_7 - .L_6)
	.align		4
.L_6:
        /*0028*/ 	.word	index@(triton_poi_fused_convolution_43)
        /*002c*/ 	.word	0x00000000
.L_7:


//--------------------- .nv.info.triton_poi_fused_convolution_43 --------------------------
	.section	.nv.info.triton_poi_fused_convolution_43,"",@"SHT_CUDA_INFO"
	.sectionflags	@""
	.align	4


	//----- nvinfo : EIATTR_CUDA_API_VERSION
	.align		4
        /*0000*/ 	.byte	0x04, 0x37
        /*0002*/ 	.short	(.L_9 - .L_8)
.L_8:
        /*0004*/ 	.word	0x0000007c


	//----- nvinfo : EIATTR_KPARAM_INFO
	.align		4
.L_9:
        /*0008*/ 	.byte	0x04, 0x17
        /*000a*/ 	.short	(.L_11 - .L_10)
.L_10:
        /*000c*/ 	.word	0x00000000
        /*0010*/ 	.short	0x0002
        /*0012*/ 	.short	0x0010
        /*0014*/ 	.byte	0x00, 0xf0, 0x11, 0x00


	//----- nvinfo : EIATTR_KPARAM_INFO
	.align		4
.L_11:
        /*0018*/ 	.byte	0x04, 0x17
        /*001a*/ 	.short	(.L_13 - .L_12)
.L_12:
        /*001c*/ 	.word	0x00000000
        /*0020*/ 	.short	0x0001
        /*0022*/ 	.short	0x0008
        /*0024*/ 	.byte	0x00, 0xf4, 0x21, 0x00


	//----- nvinfo : EIATTR_KPARAM_INFO
	.align		4
.L_13:
        /*0028*/ 	.byte	0x04, 0x17
        /*002a*/ 	.short	(.L_15 - .L_14)
.L_14:
        /*002c*/ 	.word	0x00000000
        /*0030*/ 	.short	0x0000
        /*0032*/ 	.short	0x0000
        /*0034*/ 	.byte	0x00, 0xf4, 0x21, 0x00


	//----- nvinfo : EIATTR_SPARSE_MMA_MASK
	.align		4
.L_15:
        /*0038*/ 	.byte	0x03, 0x50
        /*003a*/ 	.short	0x0000


	//----- nvinfo : EIATTR_MAXREG_COUNT
	.align		4
        /*003c*/ 	.byte	0x03, 0x1b
        /*003e*/ 	.short	0x00ff


	//----- nvinfo : EIATTR_EXIT_INSTR_OFFSETS
	.align		4
        /*0040*/ 	.byte	0x04, 0x1c
        /*0042*/ 	.short	(.L_17 - .L_16)


	//   ....[0]....
.L_16:
        /*0044*/ 	.word	0x00000170


	//   ....[1]....
        /*0048*/ 	.word	0x00000190


	//----- nvinfo : EIATTR_REQNTID
	.align		4
.L_17:
        /*004c*/ 	.byte	0x04, 0x10
        /*004e*/ 	.short	(.L_19 - .L_18)
.L_18:
        /*0050*/ 	.word	0x00000080
        /*0054*/ 	.word	0x00000001
        /*0058*/ 	.word	0x00000001


	//----- nvinfo : EIATTR_CBANK_PARAM_SIZE
	.align		4
.L_19:
        /*005c*/ 	.byte	0x03, 0x19
        /*005e*/ 	.short	0x0014


	//----- nvinfo : EIATTR_PARAM_CBANK
	.align		4
        /*0060*/ 	.byte	0x04, 0x0a
        /*0062*/ 	.short	(.L_21 - .L_20)
	.align		4
.L_20:
        /*0064*/ 	.word	index@(.nv.constant0.triton_poi_fused_convolution_43)
        /*0068*/ 	.short	0x0210
        /*006a*/ 	.short	0x0014


	//----- nvinfo : EIATTR_SW_WAR
	.align		4
.L_21:
        /*006c*/ 	.byte	0x04, 0x36
        /*006e*/ 	.short	(.L_23 - .L_22)
.L_22:
        /*0070*/ 	.word	0x00000008
.L_23:


//--------------------- .nv.callgraph             --------------------------
	.section	.nv.callgraph,"",@"SHT_CUDA_CALLGRAPH"
	.align	4
	.sectionentsize	8
	.align		4
        /*0000*/ 	.word	0x00000000
	.align		4
        /*0004*/ 	.word	0xffffffff
	.align		4
        /*0008*/ 	.word	0x00000000
	.align		4
        /*000c*/ 	.word	0xfffffffe
	.align		4
        /*0010*/ 	.word	0x00000000
	.align		4
        /*0014*/ 	.word	0xfffffffd
	.align		4
        /*0018*/ 	.word	0x00000000
	.align		4
        /*001c*/ 	.word	0xfffffffc


//--------------------- .text.triton_poi_fused_convolution_43 --------------------------
	.section	.text.triton_poi_fused_convolution_43,"ax",@progbits
	.align	128
        .global         triton_poi_fused_convolution_43
        .type           triton_poi_fused_convolution_43,@function
        .size           triton_poi_fused_convolution_43,(.L_x_1 - triton_poi_fused_convolution_43)
        .other          triton_poi_fused_convolution_43,@"STO_CUDA_ENTRY STV_DEFAULT"
triton_poi_fused_convolution_43:
.text.triton_poi_fused_convolution_43:
[----:B------:R-:W0:Y:S02]  /*0000*/  LDC R1, c[0x0][0x28] ;  /* 0x00000a00ff017b82 */ /* 0x000e240000000800 */
[----:B------:R-:W1:Y:S01]  /*0010*/  S2R R0, SR_TID.X ;  /* 0x0000000000007919 */ /* 0x000e620000002100 */
[----:B------:R-:W2:Y:S01]  /*0020*/  LDC.64 R2, c[0x0][0x210] ;  /* 0x00008400ff027b82 */ /* 0x000ea20000000a00 */
[----:B------:R-:W-:Y:S01]  /*0030*/  ULDC.64 UR4, c[0x0][0x208] ;  /* 0x0000820000047ab9 */ /* 0x000fe20000000a00 */
[----:B------:R-:W3:Y:S06]  /*0040*/  S2R R7, SR_CTAID.X ;  /* 0x0000000000077919 */ /* 0x000eec0000002500 */
[----:B------:R-:W4:Y:S01]  /*0050*/  LDC.64 R4, c[0x0][0x218] ;  /* 0x00008600ff047b82 */ /* 0x000f220000000a00 */
[----:B-1----:R-:W-:Y:S01]  /*0060*/  IMAD.SHL.U32 R0, R0, 0x2, RZ ;  /* 0x0000000200007824 */ /* 0x002fe200078e00ff */
[----:B---3--:R-:W-:-:S04]  /*0070*/  SHF.R.S32.HI R6, RZ, 0x17, R7 ;  /* 0x00000017ff067819 */ /* 0x008fc80000011407 */
[----:B------:R-:W-:-:S05]  /*0080*/  LOP3.LUT R0, R0, 0xfe, RZ, 0xc0, !PT ;  /* 0x000000fe00007812 */ /* 0x000fca00078ec0ff */
[----:B------:R-:W-:Y:S01]  /*0090*/  IMAD R7, R7, 0x100, R0 ;  /* 0x0000010007077824 */ /* 0x000fe200078e0200 */
[----:B------:R-:W-:-:S03]  /*00a0*/  SGXT R0, R6, 0x1 ;  /* 0x000000010600781a */ /* 0x000fc60000000200 */
[C---:B--2---:R-:W-:Y:S01]  /*00b0*/  IMAD.WIDE R2, R7.reuse, 0x4, R2 ;  /* 0x0000000407027825 */ /* 0x044fe200078e0202 */
[----:B------:R-:W-:Y:S02]  /*00c0*/  LEA.HI R0, R0, R7, RZ, 0x5 ;  /* 0x0000000700007211 */ /* 0x000fe400078f28ff */
[----:B------:R-:W-:Y:S02]  /*00d0*/  ISETP.GE.AND P0, PT, R7, 0xa00, PT ;  /* 0x00000a000700780c */ /* 0x000fe40003f06270 */
[----:B------:R-:W-:-:S05]  /*00e0*/  LOP3.LUT R0, R0, 0xffffffe0, RZ, 0xc0, !PT ;  /* 0xffffffe000007812 */ /* 0x000fca00078ec0ff */
[----:B------:R-:W-:Y:S01]  /*00f0*/  IMAD.IADD R9, R7, 0x1, -R0 ;  /* 0x0000000107097824 */ /* 0x000fe200078e0a00 */
[----:B------:R-:W-:-:S03]  /*0100*/  CS2R R6, SRZ ;  /* 0x0000000000067805 */ /* 0x000fc6000001ff00 */
[----:B----4-:R-:W-:Y:S01]  /*0110*/  IMAD.WIDE R4, R9, 0x4, R4 ;  /* 0x0000000409047825 */ /* 0x010fe200078e0204 */
[----:B------:R-:W-:Y:S02]  /*0120*/  CS2R R8, SRZ ;  /* 0x0000000000087805 */ /* 0x000fe4000001ff00 */
[----:B------:R-:W2:Y:S04]  /*0130*/  @!P0 LDG.E.64 R6, desc[UR4][R2.64] ;  /* 0x0000000402068981 */ /* 0x000ea8000c1e1b00 */
[----:B------:R-:W2:Y:S02]  /*0140*/  @!P0 LDG.E.EL.64 R8, desc[UR4][R4.64] ;  /* 0x0000000404088981 */ /* 0x000ea4000c2e1b00 */
[----:B--2---:R-:W-:Y:S01]  /*0150*/  FADD R6, R8, R6 ;  /* 0x0000000608067221 */ /* 0x004fe20000000000 */
[----:B------:R-:W-:Y:S01]  /*0160*/  FADD R7, R9, R7 ;  /* 0x0000000709077221 */ /* 0x000fe20000000000 */
[----:B------:R-:W-:Y:S06]  /*0170*/  @P0 EXIT ;  /* 0x000000000000094d */ /* 0x000fec0003800000 */
[----:B------:R-:W-:Y:S01]  /*0180*/  STG.E.64 desc[UR4][R2.64], R6 ;  /* 0x0000000602007986 */ /* 0x000fe2000c101b04 */
[----:B------:R-:W-:Y:S05]  /*0190*/  EXIT ;  /* 0x000000000000794d */ /* 0x000fea0003800000 */
.L_x_0:
[----:B------:R-:W-:-:S00]  /*01a0*/  BRA `(.L_x_0) ;  /* 0xfffffffc00fc7947 */ /* 0x000fc0000383ffff */
[----:B------:R-:W-:-:S00]  /*01b0*/  NOP ;  /* 0x0000000000007918 */ /* 0x000fc00000000000 */
        /* <DEDUP_REMOVED lines=12> */
.L_x_1:


//--------------------- .nv.constant0.triton_poi_fused_convolution_43 --------------------------
	.section	.nv.constant0.triton_poi_fused_convolution_43,"a",@progbits
	.sectionflags	@""
	.align	4
.nv.constant0.triton_poi_fused_convolution_43:
	.zero		548
